//
// Generated by NVIDIA NVVM Compiler
//
// Compiler Build ID: CL-36424714
// Cuda compilation tools, release 13.0, V13.0.88
// Based on NVVM 20.0.0
//

.version 9.0
.target sm_100
.address_size 64

	// .globl	_Z17kernel1_gelu_fp32PfS_i

.visible .entry _Z17kernel1_gelu_fp32PfS_i(
	.param .u64 .ptr .align 1 _Z17kernel1_gelu_fp32PfS_i_param_0,
	.param .u64 .ptr .align 1 _Z17kernel1_gelu_fp32PfS_i_param_1,
	.param .u32 _Z17kernel1_gelu_fp32PfS_i_param_2
)
{
	.reg .pred 	%p<4>;
	.reg .b32 	%r<9>;
	.reg .b32 	%f<10>;
	.reg .b64 	%rd<9>;
	.reg .b64 	%fd<53>;

	ld.param.u64 	%rd1, [_Z17kernel1_gelu_fp32PfS_i_param_0];
	ld.param.u64 	%rd2, [_Z17kernel1_gelu_fp32PfS_i_param_1];
	ld.param.u32 	%r3, [_Z17kernel1_gelu_fp32PfS_i_param_2];
	mov.u32 	%r4, %tid.x;
	mov.u32 	%r5, %ntid.x;
	mov.u32 	%r6, %ctaid.x;
	mad.lo.s32 	%r1, %r5, %r6, %r4;
	setp.ge.s32 	%p1, %r1, %r3;
	@%p1 bra 	$L__BB0_5;
	cvta.to.global.u64 	%rd3, %rd1;
	mul.wide.s32 	%rd4, %r1, 4;
	add.s64 	%rd5, %rd3, %rd4;
	ld.global.f32 	%f2, [%rd5];
	mul.f32 	%f1, %f2, 0f3F000000;
	cvt.f64.f32 	%fd6, %f2;
	mul.f32 	%f3, %f2, %f2;
	mul.f32 	%f4, %f2, %f3;
	cvt.f64.f32 	%fd7, %f4;
	fma.rn.f64 	%fd8, %fd7, 0d3FA6E4E26D4801F7, %fd6;
	mul.f64 	%fd1, %fd8, 0d3FE9884533D3D180;
	{
	.reg .b32 %temp; 
	mov.b64 	{%temp, %r7}, %fd1;
	}
	and.b32  	%r2, %r7, 2147483647;
	{
	.reg .b32 %temp; 
	mov.b64 	{%r8, %temp}, %fd1;
	}
	mov.b64 	%fd2, {%r8, %r2};
	setp.ltu.f64 	%p2, %fd2, 0d3FE4F92224DD2F1A;
	@%p2 bra 	$L__BB0_3;
	add.f64 	%fd9, %fd2, %fd2;
	cvt.rn.f32.f64 	%f5, %fd9;
	mul.f32 	%f6, %f5, 0f3FB8AA3B;
	cvt.rni.f32.f32 	%f7, %f6;
	cvt.f64.f32 	%fd10, %f7;
	fma.rn.f64 	%fd11, %fd10, 0dBFE62E42FEFA39EF, %fd9;
	fma.rn.f64 	%fd12, %fd11, 0d3E5AE904A4741B81, 0d3E928A27F89B6999;
	fma.rn.f64 	%fd13, %fd12, %fd11, 0d3EC71DE715FF7E07;
	fma.rn.f64 	%fd14, %fd13, %fd11, 0d3EFA019A6B0AC45A;
	fma.rn.f64 	%fd15, %fd14, %fd11, 0d3F2A01A017EED94F;
	fma.rn.f64 	%fd16, %fd15, %fd11, 0d3F56C16C17F2A71B;
	fma.rn.f64 	%fd17, %fd16, %fd11, 0d3F811111111173C4;
	fma.rn.f64 	%fd18, %fd17, %fd11, 0d3FA555555555211A;
	fma.rn.f64 	%fd19, %fd18, %fd11, 0d3FC5555555555540;
	fma.rn.f64 	%fd20, %fd19, %fd11, 0d3FE0000000000005;
	mul.f64 	%fd21, %fd11, %fd20;
	fma.rn.f64 	%fd22, %fd21, %fd11, %fd11;
	ex2.approx.ftz.f32 	%f8, %f7;
	cvt.f64.f32 	%fd23, %f8;
	mov.f64 	%fd24, 0d3FF0000000000000;
	sub.f64 	%fd25, %fd24, %fd23;
	neg.f64 	%fd26, %fd22;
	fma.rn.f64 	%fd27, %fd26, %fd23, %fd25;
	mov.f64 	%fd28, 0d4000000000000000;
	sub.f64 	%fd29, %fd28, %fd27;
	rcp.approx.ftz.f64 	%fd30, %fd29;
	neg.f64 	%fd31, %fd29;
	fma.rn.f64 	%fd32, %fd31, %fd30, 0d3FF0000000000000;
	fma.rn.f64 	%fd33, %fd32, %fd32, %fd32;
	fma.rn.f64 	%fd34, %fd33, %fd30, %fd30;
	fma.rn.f64 	%fd35, %fd34, 0dC000000000000000, 0d3FF0000000000000;
	setp.gt.u32 	%p3, %r2, 1077088193;
	selp.f64 	%fd36, 0d3FF0000000000000, %fd35, %p3;
	copysign.f64 	%fd52, %fd1, %fd36;
	bra.uni 	$L__BB0_4;
$L__BB0_3:
	mul.f64 	%fd37, %fd1, %fd1;
	fma.rn.f64 	%fd38, %fd37, 0dBEF0BC46E2F5E964, 0d3F14359F420AFC3D;
	fma.rn.f64 	%fd39, %fd38, %fd37, 0dBF2DF9F0728C5D84;
	fma.rn.f64 	%fd40, %fd39, %fd37, 0d3F4337D1CEC4F033;
	fma.rn.f64 	%fd41, %fd40, %fd37, 0dBF57D6E9674335B3;
	fma.rn.f64 	%fd42, %fd41, %fd37, 0d3F6D6D000D7AAD3D;
	fma.rn.f64 	%fd43, %fd42, %fd37, 0dBF8226E1F3CF1EF5;
	fma.rn.f64 	%fd44, %fd43, %fd37, 0d3F9664F47EC0C8CF;
	fma.rn.f64 	%fd45, %fd44, %fd37, 0dBFABA1BA1B80AB40;
	fma.rn.f64 	%fd46, %fd45, %fd37, 0d3FC111111110FA4A;
	fma.rn.f64 	%fd47, %fd46, %fd37, 0dBFD5555555555550;
	fma.rn.f64 	%fd48, %fd47, %fd37, 0d0000000000000000;
	fma.rn.f64 	%fd52, %fd48, %fd1, %fd1;
$L__BB0_4:
	add.f64 	%fd49, %fd52, 0d3FF0000000000000;
	cvt.f64.f32 	%fd50, %f1;
	mul.f64 	%fd51, %fd49, %fd50;
	cvt.rn.f32.f64 	%f9, %fd51;
	cvta.to.global.u64 	%rd6, %rd2;
	add.s64 	%rd8, %rd6, %rd4;
	st.global.f32 	[%rd8], %f9;
$L__BB0_5:
	ret;

}
	// .globl	_Z29kernel2_gelu_4fp32_vectorizedPfS_i
.visible .entry _Z29kernel2_gelu_4fp32_vectorizedPfS_i(
	.param .u64 .ptr .align 1 _Z29kernel2_gelu_4fp32_vectorizedPfS_i_param_0,
	.param .u64 .ptr .align 1 _Z29kernel2_gelu_4fp32_vectorizedPfS_i_param_1,
	.param .u32 _Z29kernel2_gelu_4fp32_vectorizedPfS_i_param_2
)
{
	.reg .pred 	%p<10>;
	.reg .b32 	%r<19>;
	.reg .b32 	%f<37>;
	.reg .b64 	%rd<9>;
	.reg .b64 	%fd<209>;

	ld.param.u64 	%rd1, [_Z29kernel2_gelu_4fp32_vectorizedPfS_i_param_0];
	ld.param.u64 	%rd2, [_Z29kernel2_gelu_4fp32_vectorizedPfS_i_param_1];
	ld.param.u32 	%r6, [_Z29kernel2_gelu_4fp32_vectorizedPfS_i_param_2];
	mov.u32 	%r7, %tid.x;
	mov.u32 	%r8, %ntid.x;
	mov.u32 	%r9, %ctaid.x;
	mad.lo.s32 	%r10, %r8, %r9, %r7;
	shl.b32 	%r1, %r10, 2;
	setp.ge.s32 	%p1, %r1, %r6;
	@%p1 bra 	$L__BB1_14;
	cvta.to.global.u64 	%rd3, %rd1;
	mul.wide.s32 	%rd4, %r1, 4;
	add.s64 	%rd5, %rd3, %rd4;
	ld.global.v4.f32 	{%f11, %f1, %f2, %f3}, [%rd5];
	mul.f32 	%f4, %f11, 0f3F000000;
	cvt.f64.f32 	%fd21, %f11;
	mul.f32 	%f12, %f11, %f11;
	mul.f32 	%f13, %f11, %f12;
	cvt.f64.f32 	%fd22, %f13;
	fma.rn.f64 	%fd23, %fd22, 0d3FA6E4E26D4801F7, %fd21;
	mul.f64 	%fd1, %fd23, 0d3FE9884533D3D180;
	{
	.reg .b32 %temp; 
	mov.b64 	{%temp, %r11}, %fd1;
	}
	and.b32  	%r2, %r11, 2147483647;
	{
	.reg .b32 %temp; 
	mov.b64 	{%r12, %temp}, %fd1;
	}
	mov.b64 	%fd2, {%r12, %r2};
	setp.ltu.f64 	%p2, %fd2, 0d3FE4F92224DD2F1A;
	@%p2 bra 	$L__BB1_3;
	add.f64 	%fd24, %fd2, %fd2;
	cvt.rn.f32.f64 	%f14, %fd24;
	mul.f32 	%f15, %f14, 0f3FB8AA3B;
	cvt.rni.f32.f32 	%f16, %f15;
	cvt.f64.f32 	%fd25, %f16;
	fma.rn.f64 	%fd26, %fd25, 0dBFE62E42FEFA39EF, %fd24;
	fma.rn.f64 	%fd27, %fd26, 0d3E5AE904A4741B81, 0d3E928A27F89B6999;
	fma.rn.f64 	%fd28, %fd27, %fd26, 0d3EC71DE715FF7E07;
	fma.rn.f64 	%fd29, %fd28, %fd26, 0d3EFA019A6B0AC45A;
	fma.rn.f64 	%fd30, %fd29, %fd26, 0d3F2A01A017EED94F;
	fma.rn.f64 	%fd31, %fd30, %fd26, 0d3F56C16C17F2A71B;
	fma.rn.f64 	%fd32, %fd31, %fd26, 0d3F811111111173C4;
	fma.rn.f64 	%fd33, %fd32, %fd26, 0d3FA555555555211A;
	fma.rn.f64 	%fd34, %fd33, %fd26, 0d3FC5555555555540;
	fma.rn.f64 	%fd35, %fd34, %fd26, 0d3FE0000000000005;
	mul.f64 	%fd36, %fd26, %fd35;
	fma.rn.f64 	%fd37, %fd36, %fd26, %fd26;
	ex2.approx.ftz.f32 	%f17, %f16;
	cvt.f64.f32 	%fd38, %f17;
	mov.f64 	%fd39, 0d3FF0000000000000;
	sub.f64 	%fd40, %fd39, %fd38;
	neg.f64 	%fd41, %fd37;
	fma.rn.f64 	%fd42, %fd41, %fd38, %fd40;
	mov.f64 	%fd43, 0d4000000000000000;
	sub.f64 	%fd44, %fd43, %fd42;
	rcp.approx.ftz.f64 	%fd45, %fd44;
	neg.f64 	%fd46, %fd44;
	fma.rn.f64 	%fd47, %fd46, %fd45, 0d3FF0000000000000;
	fma.rn.f64 	%fd48, %fd47, %fd47, %fd47;
	fma.rn.f64 	%fd49, %fd48, %fd45, %fd45;
	fma.rn.f64 	%fd50, %fd49, 0dC000000000000000, 0d3FF0000000000000;
	setp.gt.u32 	%p3, %r2, 1077088193;
	selp.f64 	%fd51, 0d3FF0000000000000, %fd50, %p3;
	copysign.f64 	%fd205, %fd1, %fd51;
	bra.uni 	$L__BB1_4;
$L__BB1_3:
	mul.f64 	%fd52, %fd1, %fd1;
	fma.rn.f64 	%fd53, %fd52, 0dBEF0BC46E2F5E964, 0d3F14359F420AFC3D;
	fma.rn.f64 	%fd54, %fd53, %fd52, 0dBF2DF9F0728C5D84;
	fma.rn.f64 	%fd55, %fd54, %fd52, 0d3F4337D1CEC4F033;
	fma.rn.f64 	%fd56, %fd55, %fd52, 0dBF57D6E9674335B3;
	fma.rn.f64 	%fd57, %fd56, %fd52, 0d3F6D6D000D7AAD3D;
	fma.rn.f64 	%fd58, %fd57, %fd52, 0dBF8226E1F3CF1EF5;
	fma.rn.f64 	%fd59, %fd58, %fd52, 0d3F9664F47EC0C8CF;
	fma.rn.f64 	%fd60, %fd59, %fd52, 0dBFABA1BA1B80AB40;
	fma.rn.f64 	%fd61, %fd60, %fd52, 0d3FC111111110FA4A;
	fma.rn.f64 	%fd62, %fd61, %fd52, 0dBFD5555555555550;
	fma.rn.f64 	%fd63, %fd62, %fd52, 0d0000000000000000;
	fma.rn.f64 	%fd205, %fd63, %fd1, %fd1;
$L__BB1_4:
	add.f64 	%fd64, %fd205, 0d3FF0000000000000;
	cvt.f64.f32 	%fd65, %f4;
	mul.f64 	%fd66, %fd64, %fd65;
	cvt.rn.f32.f64 	%f5, %fd66;
	mul.f32 	%f6, %f1, 0f3F000000;
	cvt.f64.f32 	%fd67, %f1;
	mul.f32 	%f18, %f1, %f1;
	mul.f32 	%f19, %f1, %f18;
	cvt.f64.f32 	%fd68, %f19;
	fma.rn.f64 	%fd69, %fd68, 0d3FA6E4E26D4801F7, %fd67;
	mul.f64 	%fd6, %fd69, 0d3FE9884533D3D180;
	{
	.reg .b32 %temp; 
	mov.b64 	{%temp, %r13}, %fd6;
	}
	and.b32  	%r3, %r13, 2147483647;
	{
	.reg .b32 %temp; 
	mov.b64 	{%r14, %temp}, %fd6;
	}
	mov.b64 	%fd7, {%r14, %r3};
	setp.ltu.f64 	%p4, %fd7, 0d3FE4F92224DD2F1A;
	@%p4 bra 	$L__BB1_6;
	add.f64 	%fd70, %fd7, %fd7;
	cvt.rn.f32.f64 	%f20, %fd70;
	mul.f32 	%f21, %f20, 0f3FB8AA3B;
	cvt.rni.f32.f32 	%f22, %f21;
	cvt.f64.f32 	%fd71, %f22;
	fma.rn.f64 	%fd72, %fd71, 0dBFE62E42FEFA39EF, %fd70;
	fma.rn.f64 	%fd73, %fd72, 0d3E5AE904A4741B81, 0d3E928A27F89B6999;
	fma.rn.f64 	%fd74, %fd73, %fd72, 0d3EC71DE715FF7E07;
	fma.rn.f64 	%fd75, %fd74, %fd72, 0d3EFA019A6B0AC45A;
	fma.rn.f64 	%fd76, %fd75, %fd72, 0d3F2A01A017EED94F;
	fma.rn.f64 	%fd77, %fd76, %fd72, 0d3F56C16C17F2A71B;
	fma.rn.f64 	%fd78, %fd77, %fd72, 0d3F811111111173C4;
	fma.rn.f64 	%fd79, %fd78, %fd72, 0d3FA555555555211A;
	fma.rn.f64 	%fd80, %fd79, %fd72, 0d3FC5555555555540;
	fma.rn.f64 	%fd81, %fd80, %fd72, 0d3FE0000000000005;
	mul.f64 	%fd82, %fd72, %fd81;
	fma.rn.f64 	%fd83, %fd82, %fd72, %fd72;
	ex2.approx.ftz.f32 	%f23, %f22;
	cvt.f64.f32 	%fd84, %f23;
	mov.f64 	%fd85, 0d3FF0000000000000;
	sub.f64 	%fd86, %fd85, %fd84;
	neg.f64 	%fd87, %fd83;
	fma.rn.f64 	%fd88, %fd87, %fd84, %fd86;
	mov.f64 	%fd89, 0d4000000000000000;
	sub.f64 	%fd90, %fd89, %fd88;
	rcp.approx.ftz.f64 	%fd91, %fd90;
	neg.f64 	%fd92, %fd90;
	fma.rn.f64 	%fd93, %fd92, %fd91, 0d3FF0000000000000;
	fma.rn.f64 	%fd94, %fd93, %fd93, %fd93;
	fma.rn.f64 	%fd95, %fd94, %fd91, %fd91;
	fma.rn.f64 	%fd96, %fd95, 0dC000000000000000, 0d3FF0000000000000;
	setp.gt.u32 	%p5, %r3, 1077088193;
	selp.f64 	%fd97, 0d3FF0000000000000, %fd96, %p5;
	copysign.f64 	%fd206, %fd6, %fd97;
	bra.uni 	$L__BB1_7;
$L__BB1_6:
	mul.f64 	%fd98, %fd6, %fd6;
	fma.rn.f64 	%fd99, %fd98, 0dBEF0BC46E2F5E964, 0d3F14359F420AFC3D;
	fma.rn.f64 	%fd100, %fd99, %fd98, 0dBF2DF9F0728C5D84;
	fma.rn.f64 	%fd101, %fd100, %fd98, 0d3F4337D1CEC4F033;
	fma.rn.f64 	%fd102, %fd101, %fd98, 0dBF57D6E9674335B3;
	fma.rn.f64 	%fd103, %fd102, %fd98, 0d3F6D6D000D7AAD3D;
	fma.rn.f64 	%fd104, %fd103, %fd98, 0dBF8226E1F3CF1EF5;
	fma.rn.f64 	%fd105, %fd104, %fd98, 0d3F9664F47EC0C8CF;
	fma.rn.f64 	%fd106, %fd105, %fd98, 0dBFABA1BA1B80AB40;
	fma.rn.f64 	%fd107, %fd106, %fd98, 0d3FC111111110FA4A;
	fma.rn.f64 	%fd108, %fd107, %fd98, 0dBFD5555555555550;
	fma.rn.f64 	%fd109, %fd108, %fd98, 0d0000000000000000;
	fma.rn.f64 	%fd206, %fd109, %fd6, %fd6;
$L__BB1_7:
	add.f64 	%fd110, %fd206, 0d3FF0000000000000;
	cvt.f64.f32 	%fd111, %f6;
	mul.f64 	%fd112, %fd110, %fd111;
	cvt.rn.f32.f64 	%f7, %fd112;
	mul.f32 	%f8, %f2, 0f3F000000;
	cvt.f64.f32 	%fd113, %f2;
	mul.f32 	%f24, %f2, %f2;
	mul.f32 	%f25, %f2, %f24;
	cvt.f64.f32 	%fd114, %f25;
	fma.rn.f64 	%fd115, %fd114, 0d3FA6E4E26D4801F7, %fd113;
	mul.f64 	%fd11, %fd115, 0d3FE9884533D3D180;
	{
	.reg .b32 %temp; 
	mov.b64 	{%temp, %r15}, %fd11;
	}
	and.b32  	%r4, %r15, 2147483647;
	{
	.reg .b32 %temp; 
	mov.b64 	{%r16, %temp}, %fd11;
	}
	mov.b64 	%fd12, {%r16, %r4};
	setp.ltu.f64 	%p6, %fd12, 0d3FE4F92224DD2F1A;
	@%p6 bra 	$L__BB1_9;
	add.f64 	%fd116, %fd12, %fd12;
	cvt.rn.f32.f64 	%f26, %fd116;
	mul.f32 	%f27, %f26, 0f3FB8AA3B;
	cvt.rni.f32.f32 	%f28, %f27;
	cvt.f64.f32 	%fd117, %f28;
	fma.rn.f64 	%fd118, %fd117, 0dBFE62E42FEFA39EF, %fd116;
	fma.rn.f64 	%fd119, %fd118, 0d3E5AE904A4741B81, 0d3E928A27F89B6999;
	fma.rn.f64 	%fd120, %fd119, %fd118, 0d3EC71DE715FF7E07;
	fma.rn.f64 	%fd121, %fd120, %fd118, 0d3EFA019A6B0AC45A;
	fma.rn.f64 	%fd122, %fd121, %fd118, 0d3F2A01A017EED94F;
	fma.rn.f64 	%fd123, %fd122, %fd118, 0d3F56C16C17F2A71B;
	fma.rn.f64 	%fd124, %fd123, %fd118, 0d3F811111111173C4;
	fma.rn.f64 	%fd125, %fd124, %fd118, 0d3FA555555555211A;
	fma.rn.f64 	%fd126, %fd125, %fd118, 0d3FC5555555555540;
	fma.rn.f64 	%fd127, %fd126, %fd118, 0d3FE0000000000005;
	mul.f64 	%fd128, %fd118, %fd127;
	fma.rn.f64 	%fd129, %fd128, %fd118, %fd118;
	ex2.approx.ftz.f32 	%f29, %f28;
	cvt.f64.f32 	%fd130, %f29;
	mov.f64 	%fd131, 0d3FF0000000000000;
	sub.f64 	%fd132, %fd131, %fd130;
	neg.f64 	%fd133, %fd129;
	fma.rn.f64 	%fd134, %fd133, %fd130, %fd132;
	mov.f64 	%fd135, 0d4000000000000000;
	sub.f64 	%fd136, %fd135, %fd134;
	rcp.approx.ftz.f64 	%fd137, %fd136;
	neg.f64 	%fd138, %fd136;
	fma.rn.f64 	%fd139, %fd138, %fd137, 0d3FF0000000000000;
	fma.rn.f64 	%fd140, %fd139, %fd139, %fd139;
	fma.rn.f64 	%fd141, %fd140, %fd137, %fd137;
	fma.rn.f64 	%fd142, %fd141, 0dC000000000000000, 0d3FF0000000000000;
	setp.gt.u32 	%p7, %r4, 1077088193;
	selp.f64 	%fd143, 0d3FF0000000000000, %fd142, %p7;
	copysign.f64 	%fd207, %fd11, %fd143;
	bra.uni 	$L__BB1_10;
$L__BB1_9:
	mul.f64 	%fd144, %fd11, %fd11;
	fma.rn.f64 	%fd145, %fd144, 0dBEF0BC46E2F5E964, 0d3F14359F420AFC3D;
	fma.rn.f64 	%fd146, %fd145, %fd144, 0dBF2DF9F0728C5D84;
	fma.rn.f64 	%fd147, %fd146, %fd144, 0d3F4337D1CEC4F033;
	fma.rn.f64 	%fd148, %fd147, %fd144, 0dBF57D6E9674335B3;
	fma.rn.f64 	%fd149, %fd148, %fd144, 0d3F6D6D000D7AAD3D;
	fma.rn.f64 	%fd150, %fd149, %fd144, 0dBF8226E1F3CF1EF5;
	fma.rn.f64 	%fd151, %fd150, %fd144, 0d3F9664F47EC0C8CF;
	fma.rn.f64 	%fd152, %fd151, %fd144, 0dBFABA1BA1B80AB40;
	fma.rn.f64 	%fd153, %fd152, %fd144, 0d3FC111111110FA4A;
	fma.rn.f64 	%fd154, %fd153, %fd144, 0dBFD5555555555550;
	fma.rn.f64 	%fd155, %fd154, %fd144, 0d0000000000000000;
	fma.rn.f64 	%fd207, %fd155, %fd11, %fd11;
$L__BB1_10:
	add.f64 	%fd156, %fd207, 0d3FF0000000000000;
	cvt.f64.f32 	%fd157, %f8;
	mul.f64 	%fd158, %fd156, %fd157;
	cvt.rn.f32.f64 	%f9, %fd158;
	mul.f32 	%f10, %f3, 0f3F000000;
	cvt.f64.f32 	%fd159, %f3;
	mul.f32 	%f30, %f3, %f3;
	mul.f32 	%f31, %f3, %f30;
	cvt.f64.f32 	%fd160, %f31;
	fma.rn.f64 	%fd161, %fd160, 0d3FA6E4E26D4801F7, %fd159;
	mul.f64 	%fd16, %fd161, 0d3FE9884533D3D180;
	{
	.reg .b32 %temp; 
	mov.b64 	{%temp, %r17}, %fd16;
	}
	and.b32  	%r5, %r17, 2147483647;
	{
	.reg .b32 %temp; 
	mov.b64 	{%r18, %temp}, %fd16;
	}
	mov.b64 	%fd17, {%r18, %r5};
	setp.ltu.f64 	%p8, %fd17, 0d3FE4F92224DD2F1A;
	@%p8 bra 	$L__BB1_12;
	add.f64 	%fd162, %fd17, %fd17;
	cvt.rn.f32.f64 	%f32, %fd162;
	mul.f32 	%f33, %f32, 0f3FB8AA3B;
	cvt.rni.f32.f32 	%f34, %f33;
	cvt.f64.f32 	%fd163, %f34;
	fma.rn.f64 	%fd164, %fd163, 0dBFE62E42FEFA39EF, %fd162;
	fma.rn.f64 	%fd165, %fd164, 0d3E5AE904A4741B81, 0d3E928A27F89B6999;
	fma.rn.f64 	%fd166, %fd165, %fd164, 0d3EC71DE715FF7E07;
	fma.rn.f64 	%fd167, %fd166, %fd164, 0d3EFA019A6B0AC45A;
	fma.rn.f64 	%fd168, %fd167, %fd164, 0d3F2A01A017EED94F;
	fma.rn.f64 	%fd169, %fd168, %fd164, 0d3F56C16C17F2A71B;
	fma.rn.f64 	%fd170, %fd169, %fd164, 0d3F811111111173C4;
	fma.rn.f64 	%fd171, %fd170, %fd164, 0d3FA555555555211A;
	fma.rn.f64 	%fd172, %fd171, %fd164, 0d3FC5555555555540;
	fma.rn.f64 	%fd173, %fd172, %fd164, 0d3FE0000000000005;
	mul.f64 	%fd174, %fd164, %fd173;
	fma.rn.f64 	%fd175, %fd174, %fd164, %fd164;
	ex2.approx.ftz.f32 	%f35, %f34;
	cvt.f64.f32 	%fd176, %f35;
	mov.f64 	%fd177, 0d3FF0000000000000;
	sub.f64 	%fd178, %fd177, %fd176;
	neg.f64 	%fd179, %fd175;
	fma.rn.f64 	%fd180, %fd179, %fd176, %fd178;
	mov.f64 	%fd181, 0d4000000000000000;
	sub.f64 	%fd182, %fd181, %fd180;
	rcp.approx.ftz.f64 	%fd183, %fd182;
	neg.f64 	%fd184, %fd182;
	fma.rn.f64 	%fd185, %fd184, %fd183, 0d3FF0000000000000;
	fma.rn.f64 	%fd186, %fd185, %fd185, %fd185;
	fma.rn.f64 	%fd187, %fd186, %fd183, %fd183;
	fma.rn.f64 	%fd188, %fd187, 0dC000000000000000, 0d3FF0000000000000;
	setp.gt.u32 	%p9, %r5, 1077088193;
	selp.f64 	%fd189, 0d3FF0000000000000, %fd188, %p9;
	copysign.f64 	%fd208, %fd16, %fd189;
	bra.uni 	$L__BB1_13;
$L__BB1_12:
	mul.f64 	%fd190, %fd16, %fd16;
	fma.rn.f64 	%fd191, %fd190, 0dBEF0BC46E2F5E964, 0d3F14359F420AFC3D;
	fma.rn.f64 	%fd192, %fd191, %fd190, 0dBF2DF9F0728C5D84;
	fma.rn.f64 	%fd193, %fd192, %fd190, 0d3F4337D1CEC4F033;
	fma.rn.f64 	%fd194, %fd193, %fd190, 0dBF57D6E9674335B3;
	fma.rn.f64 	%fd195, %fd194, %fd190, 0d3F6D6D000D7AAD3D;
	fma.rn.f64 	%fd196, %fd195, %fd190, 0dBF8226E1F3CF1EF5;
	fma.rn.f64 	%fd197, %fd196, %fd190, 0d3F9664F47EC0C8CF;
	fma.rn.f64 	%fd198, %fd197, %fd190, 0dBFABA1BA1B80AB40;
	fma.rn.f64 	%fd199, %fd198, %fd190, 0d3FC111111110FA4A;
	fma.rn.f64 	%fd200, %fd199, %fd190, 0dBFD5555555555550;
	fma.rn.f64 	%fd201, %fd200, %fd190, 0d0000000000000000;
	fma.rn.f64 	%fd208, %fd201, %fd16, %fd16;
$L__BB1_13:
	add.f64 	%fd202, %fd208, 0d3FF0000000000000;
	cvt.f64.f32 	%fd203, %f10;
	mul.f64 	%fd204, %fd202, %fd203;
	cvt.rn.f32.f64 	%f36, %fd204;
	cvta.to.global.u64 	%rd6, %rd2;
	add.s64 	%rd8, %rd6, %rd4;
	st.global.v4.f32 	[%rd8], {%f5, %f7, %f9, %f36};
$L__BB1_14:
	ret;

}
	// .globl	_Z17kernel3_gelu_fp16P6__halfS0_i
.visible .entry _Z17kernel3_gelu_fp16P6__halfS0_i(
	.param .u64 .ptr .align 1 _Z17kernel3_gelu_fp16P6__halfS0_i_param_0,
	.param .u64 .ptr .align 1 _Z17kernel3_gelu_fp16P6__halfS0_i_param_1,
	.param .u32 _Z17kernel3_gelu_fp16P6__halfS0_i_param_2
)
{
	.reg .pred 	%p<5>;
	.reg .b16 	%rs<14>;
	.reg .b32 	%r<6>;
	.reg .b32 	%f<24>;
	.reg .b64 	%rd<11>;
	.reg .b64 	%fd<5>;

	ld.param.u64 	%rd1, [_Z17kernel3_gelu_fp16P6__halfS0_i_param_0];
	ld.param.u64 	%rd2, [_Z17kernel3_gelu_fp16P6__halfS0_i_param_1];
	ld.param.u32 	%r2, [_Z17kernel3_gelu_fp16P6__halfS0_i_param_2];
	mov.u32 	%r3, %tid.x;
	mov.u32 	%r4, %ntid.x;
	mov.u32 	%r5, %ctaid.x;
	mad.lo.s32 	%r1, %r4, %r5, %r3;
	setp.ge.s32 	%p1, %r1, %r2;
	@%p1 bra 	$L__BB2_2;
	cvta.to.global.u64 	%rd3, %rd1;
	cvta.to.global.u64 	%rd4, %rd2;
	mul.wide.s32 	%rd5, %r1, 2;
	add.s64 	%rd6, %rd3, %rd5;
	ld.global.u16 	%rs1, [%rd6];
	// begin inline asm
	{  cvt.f32.f16 %f1, %rs1;}

	// end inline asm
	cvt.f64.f32 	%fd1, %f1;
	mul.f32 	%f5, %f1, %f1;
	mul.f32 	%f6, %f1, %f5;
	cvt.f64.f32 	%fd2, %f6;
	fma.rn.f64 	%fd3, %fd2, 0d3FA6E4E26D4801F7, %fd1;
	mul.f64 	%fd4, %fd3, 0d3FE9884533D3D180;
	cvt.rn.f32.f64 	%f7, %fd4;
	abs.f32 	%f8, %f7;
	mul.f32 	%f9, %f8, 0f4038AA3B;
	ex2.approx.ftz.f32 	%f10, %f9;
	add.f32 	%f11, %f10, 0f3F800000;
	rcp.approx.ftz.f32 	%f12, %f11;
	fma.rn.f32 	%f13, %f12, 0fC0000000, 0f3F800000;
	setp.ge.f32 	%p2, %f8, 0f41102CB4;
	selp.f32 	%f14, 0f3F800000, %f13, %p2;
	abs.f32 	%f15, %f14;
	neg.f32 	%f16, %f15;
	mov.b64 	%rd7, %fd4;
	shr.u64 	%rd8, %rd7, 63;
	and.b64  	%rd9, %rd8, 1;
	setp.eq.b64 	%p3, %rd9, 1;
	selp.f32 	%f17, %f16, %f15, %p3;
	mul.f32 	%f18, %f7, %f7;
	fma.rn.f32 	%f19, %f18, 0f3C80F082, 0fBD563CAE;
	fma.rn.f32 	%f20, %f19, %f18, 0f3E085941;
	fma.rn.f32 	%f21, %f20, %f18, 0fBEAAA9ED;
	fma.rn.f32 	%f22, %f21, %f18, 0f00000000;
	fma.rn.f32 	%f23, %f22, %f7, %f7;
	setp.ge.f32 	%p4, %f8, 0f3F19999A;
	selp.f32 	%f2, %f17, %f23, %p4;
	// begin inline asm
	{  cvt.rn.f16.f32 %rs2, %f2;}

	// end inline asm
	mov.f32 	%f3, 0f3F000000;
	// begin inline asm
	{  cvt.rn.f16.f32 %rs3, %f3;}

	// end inline asm
	mov.f32 	%f4, 0f3F800000;
	// begin inline asm
	{  cvt.rn.f16.f32 %rs4, %f4;}

	// end inline asm
	// begin inline asm
	{add.f16 %rs5,%rs4,%rs2;
}
	// end inline asm
	// begin inline asm
	{mul.f16 %rs8,%rs1,%rs5;
}
	// end inline asm
	// begin inline asm
	{mul.f16 %rs11,%rs3,%rs8;
}
	// end inline asm
	add.s64 	%rd10, %rd4, %rd5;
	st.global.u16 	[%rd10], %rs11;
$L__BB2_2:
	ret;

}


// ===== COMPILED SASS (sm_100) =====

	.target	sm_100

	.elftype	@"ET_EXEC"


//--------------------- .note.nv.tkinfo           --------------------------
	.section	.note.nv.tkinfo,"",@"SHT_NOTE"
	.sectionflags	@"SHF_NOTE_NV_TKINFO"
	.tkinfo
        /*0018*/ 	.word	0x00000002
        /*0030*/ 	.string	""
        /*0030*/ 	.string	"ptxas"
        /*0030*/ 	.string	"Cuda compilation tools, release 13.0, V13.0.88"
        /*0030*/ 	.string	"Build cuda_13.0.r13.0/compiler.36424714_0"
        /*0030*/ 	.string	"-arch sm_100 -m 64 "



//--------------------- .note.nv.cuinfo           --------------------------
	.section	.note.nv.cuinfo,"",@"SHT_NOTE"
	.sectionflags	@"SHF_NOTE_NV_CUINFO"
        /*0018*/ 	.short	0x0002
        /*001a*/ 	.short	0x0064
        /*001c*/ 	.short	0x0082
	.zero		2


//--------------------- .nv.info                  --------------------------
	.section	.nv.info,"",@"SHT_CUDA_INFO"
	.align	4


	//----- nvinfo : EIATTR_REGCOUNT
	.align		4
        /*0000*/ 	.byte	0x04, 0x2f
        /*0002*/ 	.short	(.L_1 - .L_0)
	.align		4
.L_0:
        /*0004*/ 	.word	index@(_Z17kernel1_gelu_fp32PfS_i)
        /*0008*/ 	.word	0x00000012


	//----- nvinfo : EIATTR_FRAME_SIZE
	.align		4
.L_1:
        /*000c*/ 	.byte	0x04, 0x11
        /*000e*/ 	.short	(.L_3 - .L_2)
	.align		4
.L_2:
        /*0010*/ 	.word	index@(_Z17kernel1_gelu_fp32PfS_i)
        /*0014*/ 	.word	0x00000000


	//----- nvinfo : EIATTR_REGCOUNT
	.align		4
.L_3:
        /*0018*/ 	.byte	0x04, 0x2f
        /*001a*/ 	.short	(.L_5 - .L_4)
	.align		4
.L_4:
        /*001c*/ 	.word	index@(_Z29kernel2_gelu_4fp32_vectorizedPfS_i)
        /*0020*/ 	.word	0x00000016


	//----- nvinfo : EIATTR_FRAME_SIZE
	.align		4
.L_5:
        /*0024*/ 	.byte	0x04, 0x11
        /*0026*/ 	.short	(.L_7 - .L_6)
	.align		4
.L_6:
        /*0028*/ 	.word	index@(_Z29kernel2_gelu_4fp32_vectorizedPfS_i)
        /*002c*/ 	.word	0x00000000


	//----- nvinfo : EIATTR_REGCOUNT
	.align		4
.L_7:
        /*0030*/ 	.byte	0x04, 0x2f
        /*0032*/ 	.short	(.L_9 - .L_8)
	.align		4
.L_8:
        /*0034*/ 	.word	index@(_Z17kernel3_gelu_fp16P6__halfS0_i)
        /*0038*/ 	.word	0x0000000d


	//----- nvinfo : EIATTR_FRAME_SIZE
	.align		4
.L_9:
        /*003c*/ 	.byte	0x04, 0x11
        /*003e*/ 	.short	(.L_11 - .L_10)
	.align		4
.L_10:
        /*0040*/ 	.word	index@(_Z17kernel3_gelu_fp16P6__halfS0_i)
        /*0044*/ 	.word	0x00000000


	//----- nvinfo : EIATTR_MIN_STACK_SIZE
	.align		4
.L_11:
        /*0048*/ 	.byte	0x04, 0x12
        /*004a*/ 	.short	(.L_13 - .L_12)
	.align		4
.L_12:
        /*004c*/ 	.word	index@(_Z17kernel3_gelu_fp16P6__halfS0_i)
        /*0050*/ 	.word	0x00000000


	//----- nvinfo : EIATTR_MIN_STACK_SIZE
	.align		4
.L_13:
        /*0054*/ 	.byte	0x04, 0x12
        /*0056*/ 	.short	(.L_15 - .L_14)
	.align		4
.L_14:
        /*0058*/ 	.word	index@(_Z29kernel2_gelu_4fp32_vectorizedPfS_i)
        /*005c*/ 	.word	0x00000000


	//----- nvinfo : EIATTR_MIN_STACK_SIZE
	.align		4
.L_15:
        /*0060*/ 	.byte	0x04, 0x12
        /*0062*/ 	.short	(.L_17 - .L_16)
	.align		4
.L_16:
        /*0064*/ 	.word	index@(_Z17kernel1_gelu_fp32PfS_i)
        /*0068*/ 	.word	0x00000000
.L_17:


//--------------------- .nv.compat                --------------------------
	.section	.nv.compat,"",@"SHT_CUDA_COMPAT_INFO"
	.align	4
        /*0000*/ 	.byte	0x02, 0x09, 0x00, 0x00, 0x02, 0x02, 0x01, 0x00, 0x02, 0x05, 0x05, 0x00, 0x03, 0x07, 0x01, 0x01
        /*0010*/ 	.byte	0x02, 0x03, 0x00, 0x00, 0x02, 0x06, 0x01, 0x00, 0x04, 0x0b, 0x08, 0x00, 0x01, 0x00, 0x00, 0x00
        /*0020*/ 	.byte	0x00, 0x00, 0x00, 0x00


//--------------------- .nv.info._Z17kernel3_gelu_fp16P6__halfS0_i --------------------------
	.section	.nv.info._Z17kernel3_gelu_fp16P6__halfS0_i,"",@"SHT_CUDA_INFO"
	.sectionflags	@""
	.align	4


	//----- nvinfo : EIATTR_CUDA_API_VERSION
	.align		4
        /*0000*/ 	.byte	0x04, 0x37
        /*0002*/ 	.short	(.L_19 - .L_18)
.L_18:
        /*0004*/ 	.word	0x00000082


	//----- nvinfo : EIATTR_KPARAM_INFO
	.align		4
.L_19:
        /*0008*/ 	.byte	0x04, 0x17
        /*000a*/ 	.short	(.L_21 - .L_20)
.L_20:
        /*000c*/ 	.word	0x00000000
        /*0010*/ 	.short	0x0002
        /*0012*/ 	.short	0x0010
        /*0014*/ 	.byte	0x00, 0xf0, 0x11, 0x00


	//----- nvinfo : EIATTR_KPARAM_INFO
	.align		4
.L_21:
        /*0018*/ 	.byte	0x04, 0x17
        /*001a*/ 	.short	(.L_23 - .L_22)
.L_22:
        /*001c*/ 	.word	0x00000000
        /*0020*/ 	.short	0x0001
        /*0022*/ 	.short	0x0008
        /*0024*/ 	.byte	0x00, 0xf5, 0x21, 0x00


	//----- nvinfo : EIATTR_KPARAM_INFO
	.align		4
.L_23:
        /*0028*/ 	.byte	0x04, 0x17
        /*002a*/ 	.short	(.L_25 - .L_24)
.L_24:
        /*002c*/ 	.word	0x00000000
        /*0030*/ 	.short	0x0000
        /*0032*/ 	.short	0x0000
        /*0034*/ 	.byte	0x00, 0xf5, 0x21, 0x00


	//----- nvinfo : EIATTR_SPARSE_MMA_MASK
	.align		4
.L_25:
        /*0038*/ 	.byte	0x03, 0x50
        /*003a*/ 	.short	0x0000


	//----- nvinfo : EIATTR_MAXREG_COUNT
	.align		4
        /*003c*/ 	.byte	0x03, 0x1b
        /*003e*/ 	.short	0x00ff


	//----- nvinfo : EIATTR_MERCURY_ISA_VERSION
	.align		4
        /*0040*/ 	.byte	0x03, 0x5f
        /*0042*/ 	.short	0x0101


	//----- nvinfo : EIATTR_VRC_CTA_INIT_COUNT
	.align		4
        /*0044*/ 	.byte	0x02, 0x4a
	.zero		1
	.zero		1


	//----- nvinfo : EIATTR_EXIT_INSTR_OFFSETS
	.align		4
        /*0048*/ 	.byte	0x04, 0x1c
        /*004a*/ 	.short	(.L_27 - .L_26)


	//   ....[0]....
.L_26:
        /*004c*/ 	.word	0x00000070


	//   ....[1]....
        /*0050*/ 	.word	0x00000340


	//----- nvinfo : EIATTR_CBANK_PARAM_SIZE
	.align		4
.L_27:
        /*0054*/ 	.byte	0x03, 0x19
        /*0056*/ 	.short	0x0014


	//----- nvinfo : EIATTR_PARAM_CBANK
	.align		4
        /*0058*/ 	.byte	0x04, 0x0a
        /*005a*/ 	.short	(.L_29 - .L_28)
	.align		4
.L_28:
        /*005c*/ 	.word	index@(.nv.constant0._Z17kernel3_gelu_fp16P6__halfS0_i)
        /*0060*/ 	.short	0x0380
        /*0062*/ 	.short	0x0014


	//----- nvinfo : EIATTR_SW_WAR
	.align		4
.L_29:
        /*0064*/ 	.byte	0x04, 0x36
        /*0066*/ 	.short	(.L_31 - .L_30)
.L_30:
        /*0068*/ 	.word	0x00000008
.L_31:


//--------------------- .nv.info._Z29kernel2_gelu_4fp32_vectorizedPfS_i --------------------------
	.section	.nv.info._Z29kernel2_gelu_4fp32_vectorizedPfS_i,"",@"SHT_CUDA_INFO"
	.sectionflags	@""
	.align	4


	//----- nvinfo : EIATTR_CUDA_API_VERSION
	.align		4
        /*0000*/ 	.byte	0x04, 0x37
        /*0002*/ 	.short	(.L_33 - .L_32)
.L_32:
        /*0004*/ 	.word	0x00000082


	//----- nvinfo : EIATTR_KPARAM_INFO
	.align		4
.L_33:
        /*0008*/ 	.byte	0x04, 0x17
        /*000a*/ 	.short	(.L_35 - .L_34)
.L_34:
        /*000c*/ 	.word	0x00000000
        /*0010*/ 	.short	0x0002
        /*0012*/ 	.short	0x0010
        /*0014*/ 	.byte	0x00, 0xf0, 0x11, 0x00


	//----- nvinfo : EIATTR_KPARAM_INFO
	.align		4
.L_35:
        /*0018*/ 	.byte	0x04, 0x17
        /*001a*/ 	.short	(.L_37 - .L_36)
.L_36:
        /*001c*/ 	.word	0x00000000
        /*0020*/ 	.short	0x0001
        /*0022*/ 	.short	0x0008
        /*0024*/ 	.byte	0x00, 0xf5, 0x21, 0x00


	//----- nvinfo : EIATTR_KPARAM_INFO
	.align		4
.L_37:
        /*0028*/ 	.byte	0x04, 0x17
        /*002a*/ 	.short	(.L_39 - .L_38)
.L_38:
        /*002c*/ 	.word	0x00000000
        /*0030*/ 	.short	0x0000
        /*0032*/ 	.short	0x0000
        /*0034*/ 	.byte	0x00, 0xf5, 0x21, 0x00


	//----- nvinfo : EIATTR_SPARSE_MMA_MASK
	.align		4
.L_39:
        /*0038*/ 	.byte	0x03, 0x50
        /*003a*/ 	.short	0x0000


	//----- nvinfo : EIATTR_MAXREG_COUNT
	.align		4
        /*003c*/ 	.byte	0x03, 0x1b
        /*003e*/ 	.short	0x00ff


	//----- nvinfo : EIATTR_MERCURY_ISA_VERSION
	.align		4
        /*0040*/ 	.byte	0x03, 0x5f
        /*0042*/ 	.short	0x0101


	//----- nvinfo : EIATTR_VRC_CTA_INIT_COUNT
	.align		4
        /*0044*/ 	.byte	0x02, 0x4a
	.zero		1
	.zero		1


	//----- nvinfo : EIATTR_EXIT_INSTR_OFFSETS
	.align		4
        /*0048*/ 	.byte	0x04, 0x1c
        /*004a*/ 	.short	(.L_41 - .L_40)


	//   ....[0]....
.L_40:
        /*004c*/ 	.word	0x00000080


	//   ....[1]....
        /*0050*/ 	.word	0x00001ca0


	//----- nvinfo : EIATTR_CRS_STACK_SIZE
	.align		4
.L_41:
        /*0054*/ 	.byte	0x04, 0x1e
        /*0056*/ 	.short	(.L_43 - .L_42)
.L_42:
        /*0058*/ 	.word	0x00000000


	//----- nvinfo : EIATTR_CBANK_PARAM_SIZE
	.align		4
.L_43:
        /*005c*/ 	.byte	0x03, 0x19
        /*005e*/ 	.short	0x0014


	//----- nvinfo : EIATTR_PARAM_CBANK
	.align		4
        /*0060*/ 	.byte	0x04, 0x0a
        /*0062*/ 	.short	(.L_45 - .L_44)
	.align		4
.L_44:
        /*0064*/ 	.word	index@(.nv.constant0._Z29kernel2_gelu_4fp32_vectorizedPfS_i)
        /*0068*/ 	.short	0x0380
        /*006a*/ 	.short	0x0014


	//----- nvinfo : EIATTR_SW_WAR
	.align		4
.L_45:
        /*006c*/ 	.byte	0x04, 0x36
        /*006e*/ 	.short	(.L_47 - .L_46)
.L_46:
        /*0070*/ 	.word	0x00000008
.L_47:


//--------------------- .nv.info._Z17kernel1_gelu_fp32PfS_i --------------------------
	.section	.nv.info._Z17kernel1_gelu_fp32PfS_i,"",@"SHT_CUDA_INFO"
	.sectionflags	@""
	.align	4


	//----- nvinfo : EIATTR_CUDA_API_VERSION
	.align		4
        /*0000*/ 	.byte	0x04, 0x37
        /*0002*/ 	.short	(.L_49 - .L_48)
.L_48:
        /*0004*/ 	.word	0x00000082


	//----- nvinfo : EIATTR_KPARAM_INFO
	.align		4
.L_49:
        /*0008*/ 	.byte	0x04, 0x17
        /*000a*/ 	.short	(.L_51 - .L_50)
.L_50:
        /*000c*/ 	.word	0x00000000
        /*0010*/ 	.short	0x0002
        /*0012*/ 	.short	0x0010
        /*0014*/ 	.byte	0x00, 0xf0, 0x11, 0x00


	//----- nvinfo : EIATTR_KPARAM_INFO
	.align		4
.L_51:
        /*0018*/ 	.byte	0x04, 0x17
        /*001a*/ 	.short	(.L_53 - .L_52)
.L_52:
        /*001c*/ 	.word	0x00000000
        /*0020*/ 	.short	0x0001
        /*0022*/ 	.short	0x0008
        /*0024*/ 	.byte	0x00, 0xf5, 0x21, 0x00


	//----- nvinfo : EIATTR_KPARAM_INFO
	.align		4
.L_53:
        /*0028*/ 	.byte	0x04, 0x17
        /*002a*/ 	.short	(.L_55 - .L_54)
.L_54:
        /*002c*/ 	.word	0x00000000
        /*0030*/ 	.short	0x0000
        /*0032*/ 	.short	0x0000
        /*0034*/ 	.byte	0x00, 0xf5, 0x21, 0x00


	//----- nvinfo : EIATTR_SPARSE_MMA_MASK
	.align		4
.L_55:
        /*0038*/ 	.byte	0x03, 0x50
        /*003a*/ 	.short	0x0000


	//----- nvinfo : EIATTR_MAXREG_COUNT
	.align		4
        /*003c*/ 	.byte	0x03, 0x1b
        /*003e*/ 	.short	0x00ff


	//----- nvinfo : EIATTR_MERCURY_ISA_VERSION
	.align		4
        /*0040*/ 	.byte	0x03, 0x5f
        /*0042*/ 	.short	0x0101


	//----- nvinfo : EIATTR_VRC_CTA_INIT_COUNT
	.align		4
        /*0044*/ 	.byte	0x02, 0x4a
	.zero		1
	.zero		1


	//----- nvinfo : EIATTR_EXIT_INSTR_OFFSETS
	.align		4
        /*0048*/ 	.byte	0x04, 0x1c
        /*004a*/ 	.short	(.L_57 - .L_56)


	//   ....[0]....
.L_56:
        /*004c*/ 	.word	0x00000070


	//   ....[1]....
        /*0050*/ 	.word	0x00000820


	//----- nvinfo : EIATTR_CRS_STACK_SIZE
	.align		4
.L_57:
        /*0054*/ 	.byte	0x04, 0x1e
        /*0056*/ 	.short	(.L_59 - .L_58)
.L_58:
        /*0058*/ 	.word	0x00000000


	//----- nvinfo : EIATTR_CBANK_PARAM_SIZE
	.align		4
.L_59:
        /*005c*/ 	.byte	0x03, 0x19
        /*005e*/ 	.short	0x0014


	//----- nvinfo : EIATTR_PARAM_CBANK
	.align		4
        /*0060*/ 	.byte	0x04, 0x0a
        /*0062*/ 	.short	(.L_61 - .L_60)
	.align		4
.L_60:
        /*0064*/ 	.word	index@(.nv.constant0._Z17kernel1_gelu_fp32PfS_i)
        /*0068*/ 	.short	0x0380
        /*006a*/ 	.short	0x0014


	//----- nvinfo : EIATTR_SW_WAR
	.align		4
.L_61:
        /*006c*/ 	.byte	0x04, 0x36
        /*006e*/ 	.short	(.L_63 - .L_62)
.L_62:
        /*0070*/ 	.word	0x00000008
.L_63:


//--------------------- .nv.callgraph             --------------------------
	.section	.nv.callgraph,"",@"SHT_CUDA_CALLGRAPH"
	.align	4
	.sectionentsize	8
	.align		4
        /*0000*/ 	.word	0x00000000
	.align		4
        /*0004*/ 	.word	0xffffffff
	.align		4
        /*0008*/ 	.word	0x00000000
	.align		4
        /*000c*/ 	.word	0xfffffffe
	.align		4
        /*0010*/ 	.word	0x00000000
	.align		4
        /*0014*/ 	.word	0xfffffffd
	.align		4
        /*0018*/ 	.word	0x00000000
	.align		4
        /*001c*/ 	.word	0xfffffffc


//--------------------- .text._Z17kernel3_gelu_fp16P6__halfS0_i --------------------------
	.section	.text._Z17kernel3_gelu_fp16P6__halfS0_i,"ax",@progbits
	.align	128
        .global         _Z17kernel3_gelu_fp16P6__halfS0_i
        .type           _Z17kernel3_gelu_fp16P6__halfS0_i,@function
        .size           _Z17kernel3_gelu_fp16P6__halfS0_i,(.L_x_18 - _Z17kernel3_gelu_fp16P6__halfS0_i)
        .other          _Z17kernel3_gelu_fp16P6__halfS0_i,@"STO_CUDA_ENTRY STV_DEFAULT"
_Z17kernel3_gelu_fp16P6__halfS0_i:
.text._Z17kernel3_gelu_fp16P6__halfS0_i:
[----:B------:R-:W-:Y:S01]  /*0000*/  LDC R1, c[0x0][0x37c] ;  /* 0x0000df00ff017b82 */ /* 0x000fe20000000800 */
[----:B------:R-:W0:Y:S01]  /*0010*/  S2R R2, SR_TID.X ;  /* 0x0000000000027919 */ /* 0x000e220000002100 */
[----:B------:R-:W0:Y:S01]  /*0020*/  LDCU UR4, c[0x0][0x360] ;  /* 0x00006c00ff0477ac */ /* 0x000e220008000800 */
[----:B------:R-:W0:Y:S01]  /*0030*/  S2R R3, SR_CTAID.X ;  /* 0x0000000000037919 */ /* 0x000e220000002500 */
[----:B------:R-:W1:Y:S01]  /*0040*/  LDCU UR5, c[0x0][0x390] ;  /* 0x00007200ff0577ac */ /* 0x000e620008000800 */
[----:B0-----:R-:W-:-:S05]  /*0050*/  IMAD R2, R3, UR4, R2 ;  /* 0x0000000403027c24 */ /* 0x001fca000f8e0202 */
[----:B-1----:R-:W-:-:S13]  /*0060*/  ISETP.GE.AND P0, PT, R2, UR5, PT ;  /* 0x0000000502007c0c */ /* 0x002fda000bf06270 */
[----:B------:R-:W-:Y:S05]  /*0070*/  @P0 EXIT ;  /* 0x000000000000094d */ /* 0x000fea0003800000 */
[----:B------:R-:W0:Y:S01]  /*0080*/  LDC.64 R4, c[0x0][0x380] ;  /* 0x0000e000ff047b82 */ /* 0x000e220000000a00 */
[----:B------:R-:W1:Y:S01]  /*0090*/  LDCU.64 UR4, c[0x0][0x358] ;  /* 0x00006b00ff0477ac */ /* 0x000e620008000a00 */
[----:B0-----:R-:W-:-:S05]  /*00a0*/  IMAD.WIDE R4, R2, 0x2, R4 ;  /* 0x0000000202047825 */ /* 0x001fca00078e0204 */
[----:B-1----:R-:W2:Y:S01]  /*00b0*/  LDG.E.U16 R3, desc[UR4][R4.64] ;  /* 0x0000000404037981 */ /* 0x002ea2000c1e1500 */
[----:B------:R-:W-:Y:S01]  /*00c0*/  UMOV UR6, 0x6d4801f7 ;  /* 0x6d4801f700067882 */ /* 0x000fe20000000000 */
[----:B------:R-:W-:Y:S01]  /*00d0*/  UMOV UR7, 0x3fa6e4e2 ;  /* 0x3fa6e4e200077882 */ /* 0x000fe20000000000 */
[----:B------:R-:W-:Y:S01]  /*00e0*/  MOV R10, 0x3f800000 ;  /* 0x3f800000000a7802 */ /* 0x000fe20000000f00 */
[----:B--2---:R-:W-:-:S04]  /*00f0*/  HADD2.F32 R0, -RZ, R3.H0_H0 ;  /* 0x20000003ff007230 */ /* 0x004fc80000004100 */
[----:B------:R-:W-:Y:S01]  /*0100*/  F2F.F64.F32 R6, R0 ;  /* 0x0000000000067310 */ /* 0x000fe20000201800 */
[----:B------:R-:W-:-:S04]  /*0110*/  FMUL R9, R0, R0 ;  /* 0x0000000000097220 */ /* 0x000fc80000400000 */
[----:B------:R-:W-:-:S06]  /*0120*/  FMUL R9, R0, R9 ;  /* 0x0000000900097220 */ /* 0x000fcc0000400000 */
[----:B------:R-:W0:Y:S02]  /*0130*/  F2F.F64.F32 R8, R9 ;  /* 0x0000000900087310 */ /* 0x000e240000201800 */
[----:B0-----:R-:W-:Y:S01]  /*0140*/  DFMA R6, R8, UR6, R6 ;  /* 0x0000000608067c2b */ /* 0x001fe20008000006 */
[----:B------:R-:W-:Y:S01]  /*0150*/  UMOV UR6, 0x33d3d180 ;  /* 0x33d3d18000067882 */ /* 0x000fe20000000000 */
[----:B------:R-:W-:Y:S01]  /*0160*/  UMOV UR7, 0x3fe98845 ;  /* 0x3fe9884500077882 */ /* 0x000fe20000000000 */
[----:B------:R-:W-:-:S05]  /*0170*/  HFMA2 R8, -RZ, RZ, 1.125, -9232 ;  /* 0x3c80f082ff087431 */ /* 0x000fca00000001ff */
[----:B------:R-:W-:-:S10]  /*0180*/  DMUL R6, R6, UR6 ;  /* 0x0000000606067c28 */ /* 0x000fd40008000000 */
[----:B------:R-:W0:Y:S01]  /*0190*/  F2F.F32.F64 R6, R6 ;  /* 0x0000000600067310 */ /* 0x000e220000301000 */
[----:B------:R-:W-:-:S04]  /*01a0*/  SHF.R.U32.HI R0, RZ, 0x1f, R7 ;  /* 0x0000001fff007819 */ /* 0x000fc80000011607 */
[----:B------:R-:W-:-:S04]  /*01b0*/  LOP3.LUT R0, R0, 0x1, RZ, 0xc0, !PT ;  /* 0x0000000100007812 */ /* 0x000fc800078ec0ff */
[----:B------:R-:W-:-:S04]  /*01c0*/  ISETP.NE.U32.AND P0, PT, R0, 0x1, PT ;  /* 0x000000010000780c */ /* 0x000fc80003f05070 */
[----:B------:R-:W-:Y:S01]  /*01d0*/  ISETP.NE.U32.AND.EX P0, PT, RZ, RZ, PT, P0 ;  /* 0x000000ffff00720c */ /* 0x000fe20003f05100 */
[C---:B0-----:R-:W-:Y:S01]  /*01e0*/  FMUL R4, |R6|.reuse, 2.8853900432586669922 ;  /* 0x4038aa3b06047820 */ /* 0x041fe20000400200 */
[C---:B------:R-:W-:Y:S01]  /*01f0*/  FMUL R9, R6.reuse, R6 ;  /* 0x0000000606097220 */ /* 0x040fe20000400000 */
[C---:B------:R-:W-:Y:S02]  /*0200*/  FSETP.GE.AND P1, PT, |R6|.reuse, 9.010913848876953125, PT ;  /* 0x41102cb40600780b */ /* 0x040fe40003f26200 */
[----:B------:R-:W-:Y:S01]  /*0210*/  FSETP.GE.AND P2, PT, |R6|, 0.60000002384185791016, PT ;  /* 0x3f19999a0600780b */ /* 0x000fe20003f46200 */
[C---:B------:R-:W-:Y:S01]  /*0220*/  FFMA R8, R9.reuse, R8, -0.052303962409496307373 ;  /* 0xbd563cae09087423 */ /* 0x040fe20000000008 */
[----:B------:R-:W0:Y:S03]  /*0230*/  MUFU.EX2 R4, R4 ;  /* 0x0000000400047308 */ /* 0x000e260000000800 */
[----:B------:R-:W-:Y:S01]  /*0240*/  FFMA R8, R9, R8, 0.1331529766321182251 ;  /* 0x3e08594109087423 */ /* 0x000fe20000000008 */
[----:B0-----:R-:W-:-:S06]  /*0250*/  FADD R5, R4, 1 ;  /* 0x3f80000004057421 */ /* 0x001fcc0000000000 */
[----:B------:R-:W0:Y:S02]  /*0260*/  MUFU.RCP R5, R5 ;  /* 0x0000000500057308 */ /* 0x000e240000001000 */
[----:B0-----:R-:W-:-:S05]  /*0270*/  FFMA R0, R5, -2, R10 ;  /* 0xc000000005007823 */ /* 0x001fca000000000a */
[----:B------:R-:W-:Y:S01]  /*0280*/  FSEL R4, R0, 1, !P1 ;  /* 0x3f80000000047808 */ /* 0x000fe20004800000 */
[----:B------:R-:W-:-:S03]  /*0290*/  FFMA R0, R9, R8, -0.33332768082618713379 ;  /* 0xbeaaa9ed09007423 */ /* 0x000fc60000000008 */
[----:B------:R-:W-:Y:S01]  /*02a0*/  FSEL R7, -|R4|, |R4|, !P0 ;  /* 0x4000000404077208 */ /* 0x000fe20004000300 */
[----:B------:R-:W-:Y:S01]  /*02b0*/  FFMA R9, R9, R0, RZ ;  /* 0x0000000009097223 */ /* 0x000fe200000000ff */
[----:B------:R-:W0:Y:S03]  /*02c0*/  LDC.64 R4, c[0x0][0x388] ;  /* 0x0000e200ff047b82 */ /* 0x000e260000000a00 */
[----:B------:R-:W-:-:S05]  /*02d0*/  @!P2 FFMA R7, R6, R9, R6 ;  /* 0x000000090607a223 */ /* 0x000fca0000000006 */
[----:B------:R-:W-:-:S05]  /*02e0*/  F2FP.F16.F32.PACK_AB R7, RZ, R7 ;  /* 0x00000007ff07723e */ /* 0x000fca00000000ff */
[----:B------:R-:W-:-:S04]  /*02f0*/  HADD2 R7, R7.H0_H0, 1, 1 ;  /* 0x3c003c0007077430 */ /* 0x000fc80000000800 */
[----:B------:R-:W-:-:S04]  /*0300*/  HMUL2 R7, R3.H0_H0, R7.H0_H0 ;  /* 0x2000000703077232 */ /* 0x000fc80000000800 */
[----:B------:R-:W-:Y:S02]  /*0310*/  HMUL2 R7, R7.H0_H0, 0.5, 0.5 ;  /* 0x3800380007077832 */ /* 0x000fe40000000800 */
[----:B0-----:R-:W-:-:S05]  /*0320*/  IMAD.WIDE R2, R2, 0x2, R4 ;  /* 0x0000000202027825 */ /* 0x001fca00078e0204 */
[----:B------:R-:W-:Y:S01]  /*0330*/  STG.E.U16 desc[UR4][R2.64], R7 ;  /* 0x0000000702007986 */ /* 0x000fe2000c101504 */
[----:B------:R-:W-:Y:S05]  /*0340*/  EXIT ;  /* 0x000000000000794d */ /* 0x000fea0003800000 */
.L_x_0:
[----:B------:R-:W-:-:S00]  /*0350*/  BRA `(.L_x_0) ;  /* 0xfffffffc00fc7947 */ /* 0x000fc0000383ffff */
[----:B------:R-:W-:-:S00]  /*0360*/  NOP ;  /* 0x0000000000007918 */ /* 0x000fc00000000000 */
        /* <DEDUP_REMOVED lines=9> */
.L_x_18:


//--------------------- .text._Z29kernel2_gelu_4fp32_vectorizedPfS_i --------------------------
	.section	.text._Z29kernel2_gelu_4fp32_vectorizedPfS_i,"ax",@progbits
	.align	128
        .global         _Z29kernel2_gelu_4fp32_vectorizedPfS_i
        .type           _Z29kernel2_gelu_4fp32_vectorizedPfS_i,@function
        .size           _Z29kernel2_gelu_4fp32_vectorizedPfS_i,(.L_x_19 - _Z29kernel2_gelu_4fp32_vectorizedPfS_i)
        .other          _Z29kernel2_gelu_4fp32_vectorizedPfS_i,@"STO_CUDA_ENTRY STV_DEFAULT"
_Z29kernel2_gelu_4fp32_vectorizedPfS_i:
.text._Z29kernel2_gelu_4fp32_vectorizedPfS_i:
[----:B------:R-:W-:Y:S01]  /*0000*/  LDC R1, c[0x0][0x37c] ;  /* 0x0000df00ff017b82 */ /* 0x000fe20000000800 */
[----:B------:R-:W0:Y:S01]  /*0010*/  S2R R0, SR_TID.X ;  /* 0x0000000000007919 */ /* 0x000e220000002100 */
[----:B------:R-:W0:Y:S01]  /*0020*/  LDCU UR4, c[0x0][0x360] ;  /* 0x00006c00ff0477ac */ /* 0x000e220008000800 */
[----:B------:R-:W0:Y:S01]  /*0030*/  S2R R3, SR_CTAID.X ;  /* 0x0000000000037919 */ /* 0x000e220000002500 */
[----:B------:R-:W1:Y:S01]  /*0040*/  LDCU UR5, c[0x0][0x390] ;  /* 0x00007200ff0577ac */ /* 0x000e620008000800 */
[----:B0-----:R-:W-:-:S04]  /*0050*/  IMAD R0, R3, UR4, R0 ;  /* 0x0000000403007c24 */ /* 0x001fc8000f8e0200 */
[----:B------:R-:W-:-:S05]  /*0060*/  IMAD.SHL.U32 R0, R0, 0x4, RZ ;  /* 0x0000000400007824 */ /* 0x000fca00078e00ff */
[----:B-1----:R-:W-:-:S13]  /*0070*/  ISETP.GE.AND P0, PT, R0, UR5, PT ;  /* 0x0000000500007c0c */ /* 0x002fda000bf06270 */
[----:B------:R-:W-:Y:S05]  /*0080*/  @P0 EXIT ;  /* 0x000000000000094d */ /* 0x000fea0003800000 */
[----:B------:R-:W0:Y:S01]  /*0090*/  LDC.64 R4, c[0x0][0x380] ;  /* 0x0000e000ff047b82 */ /* 0x000e220000000a00 */
[----:B------:R-:W1:Y:S01]  /*00a0*/  LDCU.64 UR4, c[0x0][0x358] ;  /* 0x00006b00ff0477ac */ /* 0x000e620008000a00 */
[----:B0-----:R-:W-:-:S06]  /*00b0*/  IMAD.WIDE R4, R0, 0x4, R4 ;  /* 0x0000000400047825 */ /* 0x001fcc00078e0204 */
[----:B-1----:R-:W2:Y:S01]  /*00c0*/  LDG.E.128 R4, desc[UR4][R4.64] ;  /* 0x0000000404047981 */ /* 0x002ea2000c1e1d00 */
[----:B------:R-:W-:Y:S01]  /*00d0*/  UMOV UR6, 0x6d4801f7 ;  /* 0x6d4801f700067882 */ /* 0x000fe20000000000 */
[----:B------:R-:W-:Y:S01]  /*00e0*/  UMOV UR7, 0x3fa6e4e2 ;  /* 0x3fa6e4e200077882 */ /* 0x000fe20000000000 */
[----:B------:R-:W-:Y:S01]  /*00f0*/  UMOV UR8, 0x33d3d180 ;  /* 0x33d3d18000087882 */ /* 0x000fe20000000000 */
[----:B------:R-:W-:Y:S01]  /*0100*/  UMOV UR9, 0x3fe98845 ;  /* 0x3fe9884500097882 */ /* 0x000fe20000000000 */
[----:B------:R-:W-:Y:S01]  /*0110*/  UMOV UR10, 0x24dd2f1a ;  /* 0x24dd2f1a000a7882 */ /* 0x000fe20000000000 */
[----:B------:R-:W-:Y:S01]  /*0120*/  UMOV UR11, 0x3fe4f922 ;  /* 0x3fe4f922000b7882 */ /* 0x000fe20000000000 */
[----:B------:R-:W-:Y:S01]  /*0130*/  BSSY.RECONVERGENT B0, `(.L_x_1) ;  /* 0x0000068000007945 */ /* 0x000fe20003800200 */
[C---:B--2---:R-:W-:Y:S01]  /*0140*/  FMUL R9, R4.reuse, R4 ;  /* 0x0000000404097220 */ /* 0x044fe20000400000 */
[----:B------:R-:W-:Y:S01]  /*0150*/  F2F.F64.F32 R2, R4 ;  /* 0x0000000400027310 */ /* 0x000fe20000201800 */
[----:B------:R-:W-:-:S02]  /*0160*/  FMUL R10, R4, 0.5 ;  /* 0x3f000000040a7820 */ /* 0x000fc40000400000 */
[----:B------:R-:W-:-:S05]  /*0170*/  FMUL R11, R4, R9 ;  /* 0x00000009040b7220 */ /* 0x000fca0000400000 */
[----:B------:R-:W0:Y:S02]  /*0180*/  F2F.F64.F32 R8, R11 ;  /* 0x0000000b00087310 */ /* 0x000e240000201800 */
[----:B0-----:R-:W-:-:S08]  /*0190*/  DFMA R2, R8, UR6, R2 ;  /* 0x0000000608027c2b */ /* 0x001fd00008000002 */
[----:B------:R-:W-:-:S10]  /*01a0*/  DMUL R2, R2, UR8 ;  /* 0x0000000802027c28 */ /* 0x000fd40008000000 */
[----:B------:R-:W-:Y:S02]  /*01b0*/  LOP3.LUT R9, R3, 0x7fffffff, RZ, 0xc0, !PT ;  /* 0x7fffffff03097812 */ /* 0x000fe400078ec0ff */
[----:B------:R-:W-:-:S06]  /*01c0*/  MOV R8, R2 ;  /* 0x0000000200087202 */ /* 0x000fcc0000000f00 */
[----:B------:R-:W-:-:S14]  /*01d0*/  DSETP.GE.AND P0, PT, R8, UR10, PT ;  /* 0x0000000a08007e2a */ /* 0x000fdc000bf06000 */
[----:B------:R-:W-:Y:S05]  /*01e0*/  @!P0 BRA `(.L_x_2) ;  /* 0x0000000000e48947 */ /* 0x000fea0003800000 */
[----:B------:R-:W-:Y:S01]  /*01f0*/  DADD R14, R8, R8 ;  /* 0x00000000080e7229 */ /* 0x000fe20000000008 */
[----:B------:R-:W-:Y:S01]  /*0200*/  UMOV UR12, 0xfefa39ef ;  /* 0xfefa39ef000c7882 */ /* 0x000fe20000000000 */
[----:B------:R-:W-:Y:S01]  /*0210*/  UMOV UR13, 0x3fe62e42 ;  /* 0x3fe62e42000d7882 */ /* 0x000fe20000000000 */
[----:B------:R-:W-:Y:S01]  /*0220*/  IMAD.MOV.U32 R16, RZ, RZ, -0x7649667 ;  /* 0xf89b6999ff107424 */ /* 0x000fe200078e00ff */
[----:B------:R-:W-:Y:S02]  /*0230*/  MOV R17, 0x3e928a27 ;  /* 0x3e928a2700117802 */ /* 0x000fe40000000f00 */
[----:B------:R-:W0:Y:S01]  /*0240*/  F2F.F32.F64 R2, R14 ;  /* 0x0000000e00027310 */ /* 0x000e220000301000 */
[----:B------:R-:W-:Y:S01]  /*0250*/  ISETP.GT.U32.AND P0, PT, R9, 0x40330fc1, PT ;  /* 0x40330fc10900780c */ /* 0x000fe20003f04070 */
[----:B0-----:R-:W-:-:S06]  /*0260*/  FMUL R2, R2, 1.4426950216293334961 ;  /* 0x3fb8aa3b02027820 */ /* 0x001fcc0000400000 */
[----:B------:R-:W0:Y:S08]  /*0270*/  FRND R2, R2 ;  /* 0x0000000200027307 */ /* 0x000e300000201000 */
[----:B0-----:R0:W1:Y:S08]  /*0280*/  F2F.F64.F32 R12, R2 ;  /* 0x00000002000c7310 */ /* 0x0010700000201800 */
[----:B0-----:R-:W0:Y:S01]  /*0290*/  MUFU.EX2 R2, R2 ;  /* 0x0000000200027308 */ /* 0x001e220000000800 */
[----:B-1----:R-:W-:Y:S01]  /*02a0*/  DFMA R12, R12, -UR12, R14 ;  /* 0x8000000c0c0c7c2b */ /* 0x002fe2000800000e */
[----:B------:R-:W-:Y:S01]  /*02b0*/  UMOV UR12, 0xa4741b81 ;  /* 0xa4741b81000c7882 */ /* 0x000fe20000000000 */
[----:B------:R-:W-:-:S06]  /*02c0*/  UMOV UR13, 0x3e5ae904 ;  /* 0x3e5ae904000d7882 */ /* 0x000fcc0000000000 */
[C---:B------:R-:W-:Y:S01]  /*02d0*/  DFMA R16, R12.reuse, UR12, R16 ;  /* 0x0000000c0c107c2b */ /* 0x040fe20008000010 */
[----:B------:R-:W-:Y:S01]  /*02e0*/  UMOV UR12, 0x15ff7e07 ;  /* 0x15ff7e07000c7882 */ /* 0x000fe20000000000 */
[----:B------:R-:W-:Y:S01]  /*02f0*/  UMOV UR13, 0x3ec71de7 ;  /* 0x3ec71de7000d7882 */ /* 0x000fe20000000000 */
[----:B0-----:R-:W0:Y:S05]  /*0300*/  F2F.F64.F32 R14, R2 ;  /* 0x00000002000e7310 */ /* 0x001e2a0000201800 */
[----:B------:R-:W-:Y:S01]  /*0310*/  DFMA R16, R12, R16, UR12 ;  /* 0x0000000c0c107e2b */ /* 0x000fe20008000010 */
[----:B------:R-:W-:Y:S01]  /*0320*/  UMOV UR12, 0x6b0ac45a ;  /* 0x6b0ac45a000c7882 */ /* 0x000fe20000000000 */
[----:B------:R-:W-:-:S06]  /*0330*/  UMOV UR13, 0x3efa019a ;  /* 0x3efa019a000d7882 */ /* 0x000fcc0000000000 */
[----:B------:R-:W-:Y:S01]  /*0340*/  DFMA R16, R12, R16, UR12 ;  /* 0x0000000c0c107e2b */ /* 0x000fe20008000010 */
[----:B------:R-:W-:Y:S01]  /*0350*/  UMOV UR12, 0x17eed94f ;  /* 0x17eed94f000c7882 */ /* 0x000fe20000000000 */
[----:B------:R-:W-:Y:S01]  /*0360*/  UMOV UR13, 0x3f2a01a0 ;  /* 0x3f2a01a0000d7882 */ /* 0x000fe20000000000 */
[----:B0-----:R-:W-:-:S05]  /*0370*/  DADD R18, -R14, 1 ;  /* 0x3ff000000e127429 */ /* 0x001fca0000000100 */
[----:B------:R-:W-:Y:S01]  /*0380*/  DFMA R16, R12, R16, UR12 ;  /* 0x0000000c0c107e2b */ /* 0x000fe20008000010 */
[----:B------:R-:W-:Y:S01]  /*0390*/  UMOV UR12, 0x17f2a71b ;  /* 0x17f2a71b000c7882 */ /* 0x000fe20000000000 */
[----:B------:R-:W-:-:S06]  /*03a0*/  UMOV UR13, 0x3f56c16c ;  /* 0x3f56c16c000d7882 */ /* 0x000fcc0000000000 */
        /* <DEDUP_REMOVED lines=12> */
[----:B------:R-:W-:-:S08]  /*0470*/  DFMA R16, R12, R16, UR12 ;  /* 0x0000000c0c107e2b */ /* 0x000fd00008000010 */
[----:B------:R-:W-:-:S08]  /*0480*/  DMUL R16, R12, R16 ;  /* 0x000000100c107228 */ /* 0x000fd00000000000 */
[----:B------:R-:W-:Y:S01]  /*0490*/  DFMA R16, R12, R16, R12 ;  /* 0x000000100c10722b */ /* 0x000fe2000000000c */
[----:B------:R-:W-:-:S07]  /*04a0*/  IMAD.MOV.U32 R12, RZ, RZ, RZ ;  /* 0x000000ffff0c7224 */ /* 0x000fce00078e00ff */
[----:B------:R-:W-:-:S08]  /*04b0*/  DFMA R16, -R16, R14, R18 ;  /* 0x0000000e1010722b */ /* 0x000fd00000000112 */
[----:B------:R-:W-:-:S06]  /*04c0*/  DADD R16, -R16, 2 ;  /* 0x4000000010107429 */ /* 0x000fcc0000000100 */
[----:B------:R-:W0:Y:S02]  /*04d0*/  MUFU.RCP64H R13, R17 ;  /* 0x00000011000d7308 */ /* 0x000e240000001800 */
[----:B0-----:R-:W-:-:S08]  /*04e0*/  DFMA R14, -R16, R12, 1 ;  /* 0x3ff00000100e742b */ /* 0x001fd0000000010c */
[----:B------:R-:W-:-:S08]  /*04f0*/  DFMA R14, R14, R14, R14 ;  /* 0x0000000e0e0e722b */ /* 0x000fd0000000000e */
[----:B------:R-:W-:Y:S01]  /*0500*/  DFMA R14, R12, R14, R12 ;  /* 0x0000000e0c0e722b */ /* 0x000fe2000000000c */
[----:B------:R-:W-:Y:S01]  /*0510*/  MOV R12, 0x0 ;  /* 0x00000000000c7802 */ /* 0x000fe20000000f00 */
[----:B------:R-:W-:-:S06]  /*0520*/  IMAD.MOV.U32 R13, RZ, RZ, 0x40000000 ;  /* 0x40000000ff0d7424 */ /* 0x000fcc00078e00ff */
[----:B------:R-:W-:-:S10]  /*0530*/  DFMA R14, R14, -R12, 1 ;  /* 0x3ff000000e0e742b */ /* 0x000fd4000000080c */
[----:B------:R-:W-:Y:S02]  /*0540*/  FSEL R9, R15, 1.875, !P0 ;  /* 0x3ff000000f097808 */ /* 0x000fe40004000000 */
[----:B------:R-:W-:Y:S02]  /*0550*/  FSEL R2, R14, RZ, !P0 ;  /* 0x000000ff0e027208 */ /* 0x000fe40004000000 */
[----:B------:R-:W-:Y:S01]  /*0560*/  LOP3.LUT R3, R9, 0x80000000, R3, 0xb8, !PT ;  /* 0x8000000009037812 */ /* 0x000fe200078eb803 */
[----:B------:R-:W-:Y:S06]  /*0570*/  BRA `(.L_x_3) ;  /* 0x00000000008c7947 */ /* 0x000fec0003800000 */
.L_x_2:
[----:B------:R-:W-:Y:S01]  /*0580*/  DMUL R8, R2, R2 ;  /* 0x0000000202087228 */ /* 0x000fe20000000000 */
[----:B------:R-:W-:Y:S01]  /*0590*/  MOV R12, 0x420afc3d ;  /* 0x420afc3d000c7802 */ /* 0x000fe20000000f00 */
[----:B------:R-:W-:Y:S01]  /*05a0*/  IMAD.MOV.U32 R13, RZ, RZ, 0x3f14359f ;  /* 0x3f14359fff0d7424 */ /* 0x000fe200078e00ff */
[----:B------:R-:W-:Y:S01]  /*05b0*/  UMOV UR12, 0xe2f5e964 ;  /* 0xe2f5e964000c7882 */ /* 0x000fe20000000000 */
[----:B------:R-:W-:-:S04]  /*05c0*/  UMOV UR13, 0x3ef0bc46 ;  /* 0x3ef0bc46000d7882 */ /* 0x000fc80000000000 */
[----:B------:R-:W-:Y:S01]  /*05d0*/  DFMA R12, R8, -UR12, R12 ;  /* 0x8000000c080c7c2b */ /* 0x000fe2000800000c */
[----:B------:R-:W-:Y:S01]  /*05e0*/  UMOV UR12, 0x728c5d84 ;  /* 0x728c5d84000c7882 */ /* 0x000fe20000000000 */
[----:B------:R-:W-:-:S06]  /*05f0*/  UMOV UR13, 0x3f2df9f0 ;  /* 0x3f2df9f0000d7882 */ /* 0x000fcc0000000000 */
[----:B------:R-:W-:Y:S01]  /*0600*/  DFMA R12, R8, R12, -UR12 ;  /* 0x8000000c080c7e2b */ /* 0x000fe2000800000c */
[----:B------:R-:W-:Y:S01]  /*0610*/  UMOV UR12, 0xcec4f033 ;  /* 0xcec4f033000c7882 */ /* 0x000fe20000000000 */
[----:B------:R-:W-:-:S06]  /*0620*/  UMOV UR13, 0x3f4337d1 ;  /* 0x3f4337d1000d7882 */ /* 0x000fcc0000000000 */
[----:B------:R-:W-:Y:S01]  /*0630*/  DFMA R12, R8, R12, UR12 ;  /* 0x0000000c080c7e2b */ /* 0x000fe2000800000c */
        /* <DEDUP_REMOVED lines=20> */
[----:B------:R-:W-:-:S08]  /*0780*/  DFMA R12, R8, R12, -UR12 ;  /* 0x8000000c080c7e2b */ /* 0x000fd0000800000c */
[----:B------:R-:W-:-:S08]  /*0790*/  DFMA R12, R8, R12, RZ ;  /* 0x0000000c080c722b */ /* 0x000fd000000000ff */
[----:B------:R-:W-:-:S11]  /*07a0*/  DFMA R2, R2, R12, R2 ;  /* 0x0000000c0202722b */ /* 0x000fd60000000002 */
.L_x_3:
[----:B------:R-:W-:Y:S05]  /*07b0*/  BSYNC.RECONVERGENT B0 ;  /* 0x0000000000007941 */ /* 0x000fea0003800200 */
.L_x_1:
[C---:B------:R-:W-:Y:S01]  /*07c0*/  FMUL R4, R5.reuse, R5 ;  /* 0x0000000505047220 */ /* 0x040fe20000400000 */
[----:B------:R-:W-:Y:S01]  /*07d0*/  F2F.F64.F32 R8, R5 ;  /* 0x0000000500087310 */ /* 0x000fe20000201800 */
[----:B------:R-:W-:Y:S02]  /*07e0*/  BSSY.RECONVERGENT B0, `(.L_x_4) ;  /* 0x000006a000007945 */ /* 0x000fe40003800200 */
[----:B------:R-:W-:-:S05]  /*07f0*/  FMUL R14, R5, R4 ;  /* 0x00000004050e7220 */ /* 0x000fca0000400000 */
[----:B------:R-:W0:Y:S08]  /*0800*/  F2F.F64.F32 R12, R14 ;  /* 0x0000000e000c7310 */ /* 0x000e300000201800 */
[----:B------:R-:W1:Y:S01]  /*0810*/  F2F.F64.F32 R10, R10 ;  /* 0x0000000a000a7310 */ /* 0x000e620000201800 */
[----:B0-----:R-:W-:Y:S02]  /*0820*/  DFMA R12, R12, UR6, R8 ;  /* 0x000000060c0c7c2b */ /* 0x001fe40008000008 */
[----:B------:R-:W-:-:S06]  /*0830*/  DADD R8, R2, 1 ;  /* 0x3ff0000002087429 */ /* 0x000fcc0000000000 */
[----:B------:R-:W-:Y:S02]  /*0840*/  DMUL R2, R12, UR8 ;  /* 0x000000080c027c28 */ /* 0x000fe40008000000 */
[----:B-1----:R-:W-:Y:S01]  /*0850*/  DMUL R12, R8, R10 ;  /* 0x0000000a080c7228 */ /* 0x002fe20000000000 */
[----:B------:R-:W-:-:S05]  /*0860*/  FMUL R11, R5, 0.5 ;  /* 0x3f000000050b7820 */ /* 0x000fca0000400000 */
[----:B------:R0:W1:Y:S02]  /*0870*/  F2F.F32.F64 R4, R12 ;  /* 0x0000000c00047310 */ /* 0x0000640000301000 */
[----:B------:R-:W-:Y:S02]  /*0880*/  LOP3.LUT R9, R3, 0x7fffffff, RZ, 0xc0, !PT ;  /* 0x7fffffff03097812 */ /* 0x000fe400078ec0ff */
[----:B------:R-:W-:-:S06]  /*0890*/  MOV R8, R2 ;  /* 0x0000000200087202 */ /* 0x000fcc0000000f00 */
[----:B------:R-:W-:-:S14]  /*08a0*/  DSETP.GE.AND P0, PT, R8, UR10, PT ;  /* 0x0000000a08007e2a */ /* 0x000fdc000bf06000 */
[----:B01----:R-:W-:Y:S05]  /*08b0*/  @!P0 BRA `(.L_x_5) ;  /* 0x0000000000e48947 */ /* 0x003fea0003800000 */
        /* <DEDUP_REMOVED lines=57> */
.L_x_5:
        /* <DEDUP_REMOVED lines=35> */
.L_x_6:
[----:B------:R-:W-:Y:S05]  /*0e80*/  BSYNC.RECONVERGENT B0 ;  /* 0x0000000000007941 */ /* 0x000fea0003800200 */
.L_x_4:
        /* <DEDUP_REMOVED lines=73> */
.L_x_8:
        /* <DEDUP_REMOVED lines=35> */
.L_x_9:
[----:B------:R-:W-:Y:S05]  /*1550*/  BSYNC.RECONVERGENT B0 ;  /* 0x0000000000007941 */ /* 0x000fea0003800200 */
.L_x_7:
        /* <DEDUP_REMOVED lines=73> */
.L_x_11:
        /* <DEDUP_REMOVED lines=35> */
.L_x_12:
[----:B------:R-:W-:Y:S05]  /*1c20*/  BSYNC.RECONVERGENT B0 ;  /* 0x0000000000007941 */ /* 0x000fea0003800200 */
.L_x_10:
[----:B------:R-:W0:Y:S01]  /*1c30*/  F2F.F64.F32 R8, R11 ;  /* 0x0000000b00087310 */ /* 0x000e220000201800 */
[----:B------:R-:W-:Y:S01]  /*1c40*/  DADD R2, R2, 1 ;  /* 0x3ff0000002027429 */ /* 0x000fe20000000000 */
[----:B------:R-:W1:Y:S07]  /*1c50*/  LDC.64 R12, c[0x0][0x388] ;  /* 0x0000e200ff0c7b82 */ /* 0x000e6e0000000a00 */
[----:B0-----:R-:W-:-:S06]  /*1c60*/  DMUL R2, R2, R8 ;  /* 0x0000000802027228 */ /* 0x001fcc0000000000 */
[----:B------:R-:W0:Y:S01]  /*1c70*/  F2F.F32.F64 R7, R2 ;  /* 0x0000000200077310 */ /* 0x000e220000301000 */
[----:B-1----:R-:W-:-:S05]  /*1c80*/  IMAD.WIDE R8, R0, 0x4, R12 ;  /* 0x0000000400087825 */ /* 0x002fca00078e020c */
[----:B0-----:R-:W-:Y:S01]  /*1c90*/  STG.E.128 desc[UR4][R8.64], R4 ;  /* 0x0000000408007986 */ /* 0x001fe2000c101d04 */
[----:B------:R-:W-:Y:S05]  /*1ca0*/  EXIT ;  /* 0x000000000000794d */ /* 0x000fea0003800000 */
.L_x_13:
        /* <DEDUP_REMOVED lines=13> */
.L_x_19:


//--------------------- .text._Z17kernel1_gelu_fp32PfS_i --------------------------
	.section	.text._Z17kernel1_gelu_fp32PfS_i,"ax",@progbits
	.align	128
        .global         _Z17kernel1_gelu_fp32PfS_i
        .type           _Z17kernel1_gelu_fp32PfS_i,@function
        .size           _Z17kernel1_gelu_fp32PfS_i,(.L_x_20 - _Z17kernel1_gelu_fp32PfS_i)
        .other          _Z17kernel1_gelu_fp32PfS_i,@"STO_CUDA_ENTRY STV_DEFAULT"
_Z17kernel1_gelu_fp32PfS_i:
.text._Z17kernel1_gelu_fp32PfS_i:
        /* <DEDUP_REMOVED lines=10> */
[----:B0-----:R-:W-:-:S06]  /*00a0*/  IMAD.WIDE R4, R0, 0x4, R4 ;  /* 0x0000000400047825 */ /* 0x001fcc00078e0204 */
[----:B-1----:R-:W2:Y:S01]  /*00b0*/  LDG.E R4, desc[UR4][R4.64] ;  /* 0x0000000404047981 */ /* 0x002ea2000c1e1900 */
[----:B------:R-:W-:Y:S01]  /*00c0*/  UMOV UR6, 0x6d4801f7 ;  /* 0x6d4801f700067882 */ /* 0x000fe20000000000 */
[----:B------:R-:W-:Y:S01]  /*00d0*/  UMOV UR7, 0x3fa6e4e2 ;  /* 0x3fa6e4e200077882 */ /* 0x000fe20000000000 */
[----:B------:R-:W-:Y:S01]  /*00e0*/  BSSY.RECONVERGENT B0, `(.L_x_14) ;  /* 0x000006c000007945 */ /* 0x000fe20003800200 */
[C---:B--2---:R-:W-:Y:S01]  /*00f0*/  FMUL R7, R4.reuse, R4 ;  /* 0x0000000404077220 */ /* 0x044fe20000400000 */
[----:B------:R0:W-:Y:S03]  /*0100*/  F2F.F64.F32 R2, R4 ;  /* 0x0000000400027310 */ /* 0x0001e60000201800 */
[----:B------:R-:W-:-:S05]  /*0110*/  FMUL R8, R4, R7 ;  /* 0x0000000704087220 */ /* 0x000fca0000400000 */
[----:B------:R-:W1:Y:S01]  /*0120*/  F2F.F64.F32 R6, R8 ;  /* 0x0000000800067310 */ /* 0x000e620000201800 */
[----:B0-----:R-:W-:Y:S01]  /*0130*/  FMUL R4, R4, 0.5 ;  /* 0x3f00000004047820 */ /* 0x001fe20000400000 */
[----:B-1----:R-:W-:Y:S01]  /*0140*/  DFMA R2, R6, UR6, R2 ;  /* 0x0000000606027c2b */ /* 0x002fe20008000002 */
[----:B------:R-:W-:Y:S01]  /*0150*/  UMOV UR6, 0x33d3d180 ;  /* 0x33d3d18000067882 */ /* 0x000fe20000000000 */
[----:B------:R-:W-:-:S06]  /*0160*/  UMOV UR7, 0x3fe98845 ;  /* 0x3fe9884500077882 */ /* 0x000fcc0000000000 */
[----:B------:R-:W-:Y:S01]  /*0170*/  DMUL R2, R2, UR6 ;  /* 0x0000000602027c28 */ /* 0x000fe20008000000 */
[----:B------:R-:W-:Y:S01]  /*0180*/  UMOV UR6, 0x24dd2f1a ;  /* 0x24dd2f1a00067882 */ /* 0x000fe20000000000 */
[----:B------:R-:W-:-:S08]  /*0190*/  UMOV UR7, 0x3fe4f922 ;  /* 0x3fe4f92200077882 */ /* 0x000fd00000000000 */
        /* <DEDUP_REMOVED lines=61> */
.L_x_15:
[----:B------:R-:W-:Y:S01]  /*0570*/  DMUL R6, R2, R2 ;  /* 0x0000000202067228 */ /* 0x000fe20000000000 */
[----:B------:R-:W-:Y:S01]  /*0580*/  MOV R8, 0x420afc3d ;  /* 0x420afc3d00087802 */ /* 0x000fe20000000f00 */
[----:B------:R-:W-:Y:S01]  /*0590*/  UMOV UR6, 0xe2f5e964 ;  /* 0xe2f5e96400067882 */ /* 0x000fe20000000000 */
[----:B------:R-:W-:Y:S01]  /*05a0*/  MOV R9, 0x3f14359f ;  /* 0x3f14359f00097802 */ /* 0x000fe20000000f00 */
[----:B------:R-:W-:-:S05]  /*05b0*/  UMOV UR7, 0x3ef0bc46 ;  /* 0x3ef0bc4600077882 */ /* 0x000fca0000000000 */
        /* <DEDUP_REMOVED lines=30> */
.L_x_16:
[----:B------:R-:W-:Y:S05]  /*07a0*/  BSYNC.RECONVERGENT B0 ;  /* 0x0000000000007941 */ /* 0x000fea0003800200 */
.L_x_14:
[----:B------:R-:W0:Y:S01]  /*07b0*/  F2F.F64.F32 R4, R4 ;  /* 0x0000000400047310 */ /* 0x000e220000201800 */
[----:B------:R-:W-:Y:S01]  /*07c0*/  DADD R2, R2, 1 ;  /* 0x3ff0000002027429 */ /* 0x000fe20000000000 */
[----:B------:R-:W1:Y:S07]  /*07d0*/  LDC.64 R6, c[0x0][0x388] ;  /* 0x0000e200ff067b82 */ /* 0x000e6e0000000a00 */
[----:B0-----:R-:W-:-:S10]  /*07e0*/  DMUL R2, R2, R4 ;  /* 0x0000000402027228 */ /* 0x001fd40000000000 */
[----:B------:R-:W0:Y:S01]  /*07f0*/  F2F.F32.F64 R3, R2 ;  /* 0x0000000200037310 */ /* 0x000e220000301000 */
[----:B-1----:R-:W-:-:S05]  /*0800*/  IMAD.WIDE R6, R0, 0x4, R6 ;  /* 0x0000000400067825 */ /* 0x002fca00078e0206 */
[----:B0-----:R-:W-:Y:S01]  /*0810*/  STG.E desc[UR4][R6.64], R3 ;  /* 0x0000000306007986 */ /* 0x001fe2000c101904 */
[----:B------:R-:W-:Y:S05]  /*0820*/  EXIT ;  /* 0x000000000000794d */ /* 0x000fea0003800000 */
.L_x_17:
        /* <DEDUP_REMOVED lines=13> */
.L_x_20:


//--------------------- .nv.shared.reserved.0     --------------------------
	.section	.nv.shared.reserved.0,"aw",@nobits
	.weak		__nv_reservedSMEM_offset_0_alias
	.size		__nv_reservedSMEM_offset_0_alias, 0, 64
	.other		__nv_reservedSMEM_offset_0_alias,@"STO_CUDA_RESERVED_SHARED STV_DEFAULT"
__nv_reservedSMEM_offset_0_alias:
	.zero		0
	.zero		64


//--------------------- .nv.constant0._Z17kernel3_gelu_fp16P6__halfS0_i --------------------------
	.section	.nv.constant0._Z17kernel3_gelu_fp16P6__halfS0_i,"a",@progbits
	.sectionflags	@""
	.align	4
.nv.constant0._Z17kernel3_gelu_fp16P6__halfS0_i:
	.zero		916


//--------------------- .nv.constant0._Z29kernel2_gelu_4fp32_vectorizedPfS_i --------------------------
	.section	.nv.constant0._Z29kernel2_gelu_4fp32_vectorizedPfS_i,"a",@progbits
	.sectionflags	@""
	.align	4
.nv.constant0._Z29kernel2_gelu_4fp32_vectorizedPfS_i:
	.zero		916


//--------------------- .nv.constant0._Z17kernel1_gelu_fp32PfS_i --------------------------
	.section	.nv.constant0._Z17kernel1_gelu_fp32PfS_i,"a",@progbits
	.sectionflags	@""
	.align	4
.nv.constant0._Z17kernel1_gelu_fp32PfS_i:
	.zero		916


//--------------------- SYMBOLS --------------------------

	.type		.nv.reservedSmem.offset0,@object
	.size		.nv.reservedSmem.offset0,0x4
